	.headerflags	@"EF_CUDA_TEXMODE_UNIFIED EF_CUDA_64BIT_ADDRESS EF_CUDA_ACCELERATORS EF_CUDA_SM90 EF_CUDA_VIRTUAL_SM(EF_CUDA_SM90)"
	.elftype	@"ET_EXEC"


//--------------------- .nv.info                  --------------------------
	.section	.nv.info,"",@"SHT_CUDA_INFO"
	.align	4


	//----- nvinfo : EIATTR_REGCOUNT
	.align		4
        /*0000*/ 	.byte	0x04, 0x2f
        /*0002*/ 	.short	(.L_1 - .L_0)
	.align		4
.L_0:
        /*0004*/ 	.word	index@(triton_poi_fused_add_avg_pool2d_convolution_div_leaky_relu_19)
        /*0008*/ 	.word	0x00000016


	//----- nvinfo : EIATTR_MIN_STACK_SIZE
	.align		4
.L_1:
        /*000c*/ 	.byte	0x04, 0x12
        /*000e*/ 	.short	(.L_3 - .L_2)
	.align		4
.L_2:
        /*0010*/ 	.word	index@(triton_poi_fused_add_avg_pool2d_convolution_div_leaky_relu_19)
        /*0014*/ 	.word	0x00000000


	//----- nvinfo : EIATTR_FRAME_SIZE
	.align		4
.L_3:
        /*0018*/ 	.byte	0x04, 0x11
        /*001a*/ 	.short	(.L_5 - .L_4)
	.align		4
.L_4:
        /*001c*/ 	.word	index@(triton_poi_fused_add_avg_pool2d_convolution_div_leaky_relu_19)
        /*0020*/ 	.word	0x00000000


	//----- nvinfo : EIATTR_MIN_STACK_SIZE
	.align		4
.L_5:
        /*0024*/ 	.byte	0x04, 0x12
        /*0026*/ 	.short	(.L_7 - .L_6)
	.align		4
.L_6:
        /*0028*/ 	.word	index@(triton_poi_fused_add_avg_pool2d_convolution_div_leaky_relu_19)
        /*002c*/ 	.word	0x00000000
.L_7:


//--------------------- .nv.info.triton_poi_fused_add_avg_pool2d_convolution_div_leaky_relu_19 --------------------------
	.section	.nv.info.triton_poi_fused_add_avg_pool2d_convolution_div_leaky_relu_19,"",@"SHT_CUDA_INFO"
	.sectionflags	@""
	.align	4


	//----- nvinfo : EIATTR_CUDA_API_VERSION
	.align		4
        /*0000*/ 	.byte	0x04, 0x37
        /*0002*/ 	.short	(.L_9 - .L_8)
.L_8:
        /*0004*/ 	.word	0x0000007c


	//----- nvinfo : EIATTR_KPARAM_INFO
	.align		4
.L_9:
        /*0008*/ 	.byte	0x04, 0x17
        /*000a*/ 	.short	(.L_11 - .L_10)
.L_10:
        /*000c*/ 	.word	0x00000000
        /*0010*/ 	.short	0x0004
        /*0012*/ 	.short	0x0020
        /*0014*/ 	.byte	0x00, 0xf0, 0x11, 0x00


	//----- nvinfo : EIATTR_KPARAM_INFO
	.align		4
.L_11:
        /*0018*/ 	.byte	0x04, 0x17
        /*001a*/ 	.short	(.L_13 - .L_12)
.L_12:
        /*001c*/ 	.word	0x00000000
        /*0020*/ 	.short	0x0003
        /*0022*/ 	.short	0x0018
        /*0024*/ 	.byte	0x00, 0xf4, 0x21, 0x00


	//----- nvinfo : EIATTR_KPARAM_INFO
	.align		4
.L_13:
        /*0028*/ 	.byte	0x04, 0x17
        /*002a*/ 	.short	(.L_15 - .L_14)
.L_14:
        /*002c*/ 	.word	0x00000000
        /*0030*/ 	.short	0x0002
        /*0032*/ 	.short	0x0010
        /*0034*/ 	.byte	0x00, 0xf4, 0x21, 0x00


	//----- nvinfo : EIATTR_KPARAM_INFO
	.align		4
.L_15:
        /*0038*/ 	.byte	0x04, 0x17
        /*003a*/ 	.short	(.L_17 - .L_16)
.L_16:
        /*003c*/ 	.word	0x00000000
        /*0040*/ 	.short	0x0001
        /*0042*/ 	.short	0x0008
        /*0044*/ 	.byte	0x00, 0xf4, 0x21, 0x00


	//----- nvinfo : EIATTR_KPARAM_INFO
	.align		4
.L_17:
        /*0048*/ 	.byte	0x04, 0x17
        /*004a*/ 	.short	(.L_19 - .L_18)
.L_18:
        /*004c*/ 	.word	0x00000000
        /*0050*/ 	.short	0x0000
        /*0052*/ 	.short	0x0000
        /*0054*/ 	.byte	0x00, 0xf4, 0x21, 0x00


	//----- nvinfo : EIATTR_SPARSE_MMA_MASK
	.align		4
.L_19:
        /*0058*/ 	.byte	0x03, 0x50
        /*005a*/ 	.short	0x0000


	//----- nvinfo : EIATTR_MAXREG_COUNT
	.align		4
        /*005c*/ 	.byte	0x03, 0x1b
        /*005e*/ 	.short	0x00ff


	//----- nvinfo : EIATTR_EXIT_INSTR_OFFSETS
	.align		4
        /*0060*/ 	.byte	0x04, 0x1c
        /*0062*/ 	.short	(.L_21 - .L_20)


	//   ....[0]....
.L_20:
        /*0064*/ 	.word	0x000003e0


	//----- nvinfo : EIATTR_REQNTID
	.align		4
.L_21:
        /*0068*/ 	.byte	0x04, 0x10
        /*006a*/ 	.short	(.L_23 - .L_22)
.L_22:
        /*006c*/ 	.word	0x00000100
        /*0070*/ 	.word	0x00000001
        /*0074*/ 	.word	0x00000001


	//----- nvinfo : EIATTR_CBANK_PARAM_SIZE
	.align		4
.L_23:
        /*0078*/ 	.byte	0x03, 0x19
        /*007a*/ 	.short	0x0024


	//----- nvinfo : EIATTR_PARAM_CBANK
	.align		4
        /*007c*/ 	.byte	0x04, 0x0a
        /*007e*/ 	.short	(.L_25 - .L_24)
	.align		4
.L_24:
        /*0080*/ 	.word	index@(.nv.constant0.triton_poi_fused_add_avg_pool2d_convolution_div_leaky_relu_19)
        /*0084*/ 	.short	0x0210
        /*0086*/ 	.short	0x0024


	//----- nvinfo : EIATTR_SW_WAR
	.align		4
.L_25:
        /*0088*/ 	.byte	0x04, 0x36
        /*008a*/ 	.short	(.L_27 - .L_26)
.L_26:
        /*008c*/ 	.word	0x00000008
.L_27:


//--------------------- .nv.callgraph             --------------------------
	.section	.nv.callgraph,"",@"SHT_CUDA_CALLGRAPH"
	.align	4
	.sectionentsize	8
	.align		4
        /*0000*/ 	.word	0x00000000
	.align		4
        /*0004*/ 	.word	0xffffffff
	.align		4
        /*0008*/ 	.word	0x00000000
	.align		4
        /*000c*/ 	.word	0xfffffffe
	.align		4
        /*0010*/ 	.word	0x00000000
	.align		4
        /*0014*/ 	.word	0xfffffffd
	.align		4
        /*0018*/ 	.word	0x00000000
	.align		4
        /*001c*/ 	.word	0xfffffffc


//--------------------- .text.triton_poi_fused_add_avg_pool2d_convolution_div_leaky_relu_19 --------------------------
	.section	.text.triton_poi_fused_add_avg_pool2d_convolution_div_leaky_relu_19,"ax",@progbits
	.align	128
        .global         triton_poi_fused_add_avg_pool2d_convolution_div_leaky_relu_19
        .type           triton_poi_fused_add_avg_pool2d_convolution_div_leaky_relu_19,@function
        .size           triton_poi_fused_add_avg_pool2d_convolution_div_leaky_relu_19,(.L_x_1 - triton_poi_fused_add_avg_pool2d_convolution_div_leaky_relu_19)
        .other          triton_poi_fused_add_avg_pool2d_convolution_div_leaky_relu_19,@"STO_CUDA_ENTRY STV_DEFAULT"
triton_poi_fused_add_avg_pool2d_convolution_div_leaky_relu_19:
.text.triton_poi_fused_add_avg_pool2d_convolution_div_leaky_relu_19:
[----:B------:R-:W-:Y:S01]  /*0000*/  LDC R1, c[0x0][0x28] ;  /* 0x00000a00ff017b82 */ /* 0x000fe20000000800 */
[----:B------:R-:W1:Y:S07]  /*0010*/  S2R R0, SR_TID.X ;  /* 0x0000000000007919 */ /* 0x000e6e0000002100 */
[----:B------:R-:W2:Y:S01]  /*0020*/  LDC.64 R6, c[0x0][0x218] ;  /* 0x00008600ff067b82 */ /* 0x000ea20000000a00 */
[----:B------:R-:W-:Y:S01]  /*0030*/  ULDC.64 UR4, c[0x0][0x208] ;  /* 0x0000820000047ab9 */ /* 0x000fe20000000a00 */
[----:B------:R-:W3:Y:S01]  /*0040*/  S2R R3, SR_CTAID.X ;  /* 0x0000000000037919 */ /* 0x000ee20000002500 */
[----:B-1----:R-:W-:-:S04]  /*0050*/  SHF.L.U32 R0, R0, 0x1, RZ ;  /* 0x0000000100007819 */ /* 0x002fc800000006ff */
[----:B------:R-:W-:Y:S02]  /*0060*/  LOP3.LUT R0, R0, 0x1fe, RZ, 0xc0, !PT ;  /* 0x000001fe00007812 */ /* 0x000fe400078ec0ff */
[----:B---3--:R-:W-:Y:S02]  /*0070*/  SHF.R.S32.HI R5, RZ, 0x16, R3 ;  /* 0x00000016ff057819 */ /* 0x008fe40000011403 */
[----:B------:R-:W-:Y:S02]  /*0080*/  LEA R0, R3, R0, 0x9 ;  /* 0x0000000003007211 */ /* 0x000fe400078e48ff */
[----:B------:R-:W-:Y:S02]  /*0090*/  SGXT R5, R5, 0x1 ;  /* 0x000000010505781a */ /* 0x000fe40000000200 */
[----:B------:R-:W-:Y:S02]  /*00a0*/  SHF.R.S32.HI R3, RZ, 0x1f, R0 ;  /* 0x0000001fff037819 */ /* 0x000fe40000011400 */
[----:B------:R-:W-:-:S02]  /*00b0*/  LEA.HI R5, R5, R0, RZ, 0xe ;  /* 0x0000000005057211 */ /* 0x000fc400078f70ff */
[----:B------:R-:W-:Y:S02]  /*00c0*/  LEA.HI R3, R3, R0, RZ, 0x9 ;  /* 0x0000000003037211 */ /* 0x000fe400078f48ff */
[----:B------:R-:W-:Y:S02]  /*00d0*/  SHF.L.U32 R9, R5, 0x2, RZ ;  /* 0x0000000205097819 */ /* 0x000fe400000006ff */
[----:B------:R-:W-:Y:S01]  /*00e0*/  SHF.R.S32.HI R2, RZ, 0x9, R3 ;  /* 0x00000009ff027819 */ /* 0x000fe20000011403 */
[----:B------:R-:W1:Y:S01]  /*00f0*/  LDC.64 R4, c[0x0][0x210] ;  /* 0x00008400ff047b82 */ /* 0x000e620000000a00 */
[----:B------:R-:W-:Y:S02]  /*0100*/  LOP3.LUT R11, R3, 0xfffffe00, RZ, 0xc0, !PT ;  /* 0xfffffe00030b7812 */ /* 0x000fe400078ec0ff */
[----:B------:R-:W-:Y:S02]  /*0110*/  LEA.HI R8, R2, R2, RZ, 0x5 ;  /* 0x0000000202087211 */ /* 0x000fe400078f28ff */
[----:B------:R-:W-:-:S02]  /*0120*/  LOP3.LUT R10, R9, 0xffff0000, RZ, 0xc0, !PT ;  /* 0xffff0000090a7812 */ /* 0x000fc400078ec0ff */
[----:B------:R-:W-:Y:S02]  /*0130*/  LOP3.LUT R3, R8, 0x3fffe0, RZ, 0xc0, !PT ;  /* 0x003fffe008037812 */ /* 0x000fe400078ec0ff */
[----:B------:R-:W-:Y:S01]  /*0140*/  IADD3 R11, R0, -R11, RZ ;  /* 0x8000000b000b7210 */ /* 0x000fe20007ffe0ff */
[----:B------:R-:W3:Y:S02]  /*0150*/  LDC.64 R8, c[0x0][0x220] ;  /* 0x00008800ff087b82 */ /* 0x000ee40000000a00 */
[----:B------:R-:W-:Y:S01]  /*0160*/  IMAD.IADD R3, R2, 0x1, -R3 ;  /* 0x0000000102037824 */ /* 0x000fe200078e0a03 */
[----:B------:R-:W-:-:S04]  /*0170*/  IADD3 R10, R11, R10, RZ ;  /* 0x0000000a0b0a7210 */ /* 0x000fc80007ffe0ff */
[----:B------:R-:W-:-:S04]  /*0180*/  LEA R15, R3, R10, 0xa ;  /* 0x0000000a030f7211 */ /* 0x000fc800078e50ff */
[----:B------:R-:W-:Y:S01]  /*0190*/  IADD3 R17, R15, 0x8000, RZ ;  /* 0x000080000f117810 */ /* 0x000fe20007ffe0ff */
[C---:B------:R-:W-:Y:S01]  /*01a0*/  VIADD R13, R15.reuse, 0x200 ;  /* 0x000002000f0d7836 */ /* 0x040fe20000000000 */
[----:B------:R-:W-:Y:S01]  /*01b0*/  IADD3 R19, R15, 0x8200, RZ ;  /* 0x000082000f137810 */ /* 0x000fe20007ffe0ff */
[----:B--2---:R-:W-:-:S04]  /*01c0*/  IMAD.WIDE R2, R15, 0x4, R6 ;  /* 0x000000040f027825 */ /* 0x004fc800078e0206 */
[--C-:B------:R-:W-:Y:S02]  /*01d0*/  IMAD.WIDE R12, R13, 0x4, R6.reuse ;  /* 0x000000040d0c7825 */ /* 0x100fe400078e0206 */
[----:B------:R-:W2:Y:S02]  /*01e0*/  LDG.E.64 R2, desc[UR4][R2.64] ;  /* 0x0000000402027981 */ /* 0x000ea4000c1e1b00 */
[----:B------:R-:W-:Y:S02]  /*01f0*/  IMAD.WIDE R14, R17, 0x4, R6 ;  /* 0x00000004110e7825 */ /* 0x000fe400078e0206 */
[----:B------:R-:W2:Y:S02]  /*0200*/  LDG.E.64 R12, desc[UR4][R12.64] ;  /* 0x000000040c0c7981 */ /* 0x000ea4000c1e1b00 */
[----:B---3--:R-:W-:Y:S02]  /*0210*/  IMAD.WIDE R10, R11, 0x4, R8 ;  /* 0x000000040b0a7825 */ /* 0x008fe400078e0208 */
[----:B------:R-:W3:Y:S02]  /*0220*/  LDG.E.64 R14, desc[UR4][R14.64] ;  /* 0x000000040e0e7981 */ /* 0x000ee4000c1e1b00 */
[----:B-1----:R-:W-:-:S02]  /*0230*/  IMAD.WIDE R4, R0, 0x4, R4 ;  /* 0x0000000400047825 */ /* 0x002fc400078e0204 */
[----:B------:R-:W4:Y:S02]  /*0240*/  LDG.E.EL.64 R10, desc[UR4][R10.64] ;  /* 0x000000040a0a7981 */ /* 0x000f24000c2e1b00 */
[----:B------:R-:W-:Y:S02]  /*0250*/  IMAD.WIDE R16, R19, 0x4, R6 ;  /* 0x0000000413107825 */ /* 0x000fe400078e0206 */
[----:B------:R-:W4:Y:S04]  /*0260*/  LDG.E.64 R6, desc[UR4][R4.64] ;  /* 0x0000000404067981 */ /* 0x000f28000c1e1b00 */
[----:B------:R-:W5:Y:S01]  /*0270*/  LDG.E.64 R8, desc[UR4][R16.64] ;  /* 0x0000000410087981 */ /* 0x000f62000c1e1b00 */
[----:B--2---:R-:W-:Y:S01]  /*0280*/  FADD R19, R2, R12 ;  /* 0x0000000c02137221 */ /* 0x004fe20000000000 */
[----:B------:R-:W-:-:S02]  /*0290*/  FADD R18, R3, R13 ;  /* 0x0000000d03127221 */ /* 0x000fc40000000000 */
[----:B------:R-:W1:Y:S01]  /*02a0*/  LDC.64 R2, c[0x0][0x228] ;  /* 0x00008a00ff027b82 */ /* 0x000e620000000a00 */
[----:B---3--:R-:W-:Y:S01]  /*02b0*/  FADD R19, R14, R19 ;  /* 0x000000130e137221 */ /* 0x008fe20000000000 */
[----:B------:R-:W-:Y:S01]  /*02c0*/  FADD R18, R15, R18 ;  /* 0x000000120f127221 */ /* 0x000fe20000000000 */
[----:B----4-:R-:W-:Y:S01]  /*02d0*/  FADD R13, R6, R10 ;  /* 0x0000000a060d7221 */ /* 0x010fe20000000000 */
[----:B------:R-:W-:Y:S01]  /*02e0*/  FADD R6, R7, R11 ;  /* 0x0000000b07067221 */ /* 0x000fe20000000000 */
[----:B-----5:R-:W-:Y:S01]  /*02f0*/  FADD R8, R8, R19 ;  /* 0x0000001308087221 */ /* 0x020fe20000000000 */
[----:B------:R-:W-:-:S03]  /*0300*/  FADD R9, R9, R18 ;  /* 0x0000001209097221 */ /* 0x000fc60000000000 */
[----:B------:R-:W-:Y:S01]  /*0310*/  FFMA R8, R8, 0.25, R13 ;  /* 0x3e80000008087823 */ /* 0x000fe2000000000d */
[----:B------:R-:W-:-:S03]  /*0320*/  FFMA R6, R9, 0.25, R6 ;  /* 0x3e80000009067823 */ /* 0x000fc60000000006 */
[----:B------:R-:W-:Y:S01]  /*0330*/  FMUL R8, R8, 0.70710676908493041992 ;  /* 0x3f3504f308087820 */ /* 0x000fe20000400000 */
[----:B------:R-:W-:-:S03]  /*0340*/  FMUL R9, R6, 0.70710676908493041992 ;  /* 0x3f3504f306097820 */ /* 0x000fc60000400000 */
[C---:B------:R-:W-:Y:S01]  /*0350*/  FMUL R7, R8.reuse, 0.20000000298023223877 ;  /* 0x3e4ccccd08077820 */ /* 0x040fe20000400000 */
[C---:B------:R-:W-:Y:S01]  /*0360*/  FMUL R6, R9.reuse, 0.20000000298023223877 ;  /* 0x3e4ccccd09067820 */ /* 0x040fe20000400000 */
[----:B------:R-:W-:Y:S02]  /*0370*/  FSETP.GT.AND P0, PT, R8, RZ, PT ;  /* 0x000000ff0800720b */ /* 0x000fe40003f04000 */
[C---:B------:R-:W-:Y:S01]  /*0380*/  FSETP.GT.AND P1, PT, R9.reuse, RZ, PT ;  /* 0x000000ff0900720b */ /* 0x040fe20003f24000 */
[----:B-1----:R-:W-:Y:S01]  /*0390*/  IMAD.WIDE R2, R0, 0x4, R2 ;  /* 0x0000000400027825 */ /* 0x002fe200078e0202 */
[----:B------:R-:W-:Y:S02]  /*03a0*/  FSEL R10, R8, R7, P0 ;  /* 0x00000007080a7208 */ /* 0x000fe40000000000 */
[----:B------:R-:W-:Y:S01]  /*03b0*/  FSEL R11, R9, R6, P1 ;  /* 0x00000006090b7208 */ /* 0x000fe20000800000 */
[----:B------:R-:W-:Y:S04]  /*03c0*/  STG.E.64 desc[UR4][R4.64], R8 ;  /* 0x0000000804007986 */ /* 0x000fe8000c101b04 */
[----:B------:R-:W-:Y:S01]  /*03d0*/  STG.E.64 desc[UR4][R2.64], R10 ;  /* 0x0000000a02007986 */ /* 0x000fe2000c101b04 */
[----:B------:R-:W-:Y:S05]  /*03e0*/  EXIT ;  /* 0x000000000000794d */ /* 0x000fea0003800000 */
.L_x_0:
[----:B------:R-:W-:-:S00]  /*03f0*/  BRA `(.L_x_0) ;  /* 0xfffffffc00fc7947 */ /* 0x000fc0000383ffff */
[----:B------:R-:W-:-:S00]  /*0400*/  NOP ;  /* 0x0000000000007918 */ /* 0x000fc00000000000 */
[----:B------:R-:W-:-:S00]  /*0410*/  NOP ;  /* 0x0000000000007918 */ /* 0x000fc00000000000 */
[----:B------:R-:W-:-:S00]  /*0420*/  NOP ;  /* 0x0000000000007918 */ /* 0x000fc00000000000 */
[----:B------:R-:W-:-:S00]  /*0430*/  NOP ;  /* 0x0000000000007918 */ /* 0x000fc00000000000 */
[----:B------:R-:W-:-:S00]  /*0440*/  NOP ;  /* 0x0000000000007918 */ /* 0x000fc00000000000 */
[----:B------:R-:W-:-:S00]  /*0450*/  NOP ;  /* 0x0000000000007918 */ /* 0x000fc00000000000 */
[----:B------:R-:W-:-:S00]  /*0460*/  NOP ;  /* 0x0000000000007918 */ /* 0x000fc00000000000 */
[----:B------:R-:W-:-:S00]  /*0470*/  NOP ;  /* 0x0000000000007918 */ /* 0x000fc00000000000 */
.L_x_1:


//--------------------- .nv.constant0.triton_poi_fused_add_avg_pool2d_convolution_div_leaky_relu_19 --------------------------
	.section	.nv.constant0.triton_poi_fused_add_avg_pool2d_convolution_div_leaky_relu_19,"a",@progbits
	.sectionflags	@""
	.align	4
.nv.constant0.triton_poi_fused_add_avg_pool2d_convolution_div_leaky_relu_19:
	.zero		564
